//
// Generated by NVIDIA NVVM Compiler
//
// Compiler Build ID: CL-36424714
// Cuda compilation tools, release 13.0, V13.0.88
// Based on NVVM 20.0.0
//

.version 9.0
.target sm_100
.address_size 64

	// .globl	_Z16gemm_only_kernelPKfS0_Pfiii

.visible .entry _Z16gemm_only_kernelPKfS0_Pfiii(
	.param .u64 .ptr .align 1 _Z16gemm_only_kernelPKfS0_Pfiii_param_0,
	.param .u64 .ptr .align 1 _Z16gemm_only_kernelPKfS0_Pfiii_param_1,
	.param .u64 .ptr .align 1 _Z16gemm_only_kernelPKfS0_Pfiii_param_2,
	.param .u32 _Z16gemm_only_kernelPKfS0_Pfiii_param_3,
	.param .u32 _Z16gemm_only_kernelPKfS0_Pfiii_param_4,
	.param .u32 _Z16gemm_only_kernelPKfS0_Pfiii_param_5
)
{
	.reg .pred 	%p<13>;
	.reg .b32 	%r<41>;
	.reg .b32 	%f<68>;
	.reg .b64 	%rd<53>;

	ld.param.u64 	%rd7, [_Z16gemm_only_kernelPKfS0_Pfiii_param_0];
	ld.param.u64 	%rd8, [_Z16gemm_only_kernelPKfS0_Pfiii_param_1];
	ld.param.u64 	%rd6, [_Z16gemm_only_kernelPKfS0_Pfiii_param_2];
	ld.param.u32 	%r20, [_Z16gemm_only_kernelPKfS0_Pfiii_param_3];
	ld.param.u32 	%r18, [_Z16gemm_only_kernelPKfS0_Pfiii_param_4];
	ld.param.u32 	%r19, [_Z16gemm_only_kernelPKfS0_Pfiii_param_5];
	cvta.to.global.u64 	%rd1, %rd8;
	cvta.to.global.u64 	%rd2, %rd7;
	mov.u32 	%r21, %ctaid.y;
	shl.b32 	%r22, %r21, 4;
	mov.u32 	%r23, %tid.y;
	add.s32 	%r1, %r22, %r23;
	mov.u32 	%r24, %ctaid.x;
	shl.b32 	%r25, %r24, 4;
	mov.u32 	%r26, %tid.x;
	add.s32 	%r2, %r25, %r26;
	setp.ge.s32 	%p1, %r1, %r20;
	setp.ge.s32 	%p2, %r2, %r18;
	or.pred  	%p3, %p1, %p2;
	@%p3 bra 	$L__BB0_14;
	setp.lt.s32 	%p4, %r19, 1;
	mov.f32 	%f67, 0f00000000;
	@%p4 bra 	$L__BB0_13;
	mul.lo.s32 	%r3, %r19, %r1;
	and.b32  	%r4, %r19, 7;
	setp.lt.u32 	%p5, %r19, 8;
	mov.f32 	%f67, 0f00000000;
	mov.b32 	%r39, 0;
	@%p5 bra 	$L__BB0_5;
	and.b32  	%r39, %r19, 2147483640;
	neg.s32 	%r37, %r39;
	shl.b32 	%r7, %r18, 3;
	mul.wide.u32 	%rd9, %r3, 4;
	add.s64 	%rd10, %rd9, %rd2;
	add.s64 	%rd52, %rd10, 16;
	mov.f32 	%f67, 0f00000000;
	mul.wide.s32 	%rd13, %r18, 4;
	mov.u32 	%r36, %r2;
$L__BB0_4:
	.pragma "nounroll";
	ld.global.nc.f32 	%f17, [%rd52+-16];
	mul.wide.s32 	%rd11, %r36, 4;
	add.s64 	%rd12, %rd1, %rd11;
	ld.global.nc.f32 	%f18, [%rd12];
	fma.rn.f32 	%f19, %f17, %f18, %f67;
	ld.global.nc.f32 	%f20, [%rd52+-12];
	add.s64 	%rd14, %rd12, %rd13;
	ld.global.nc.f32 	%f21, [%rd14];
	fma.rn.f32 	%f22, %f20, %f21, %f19;
	ld.global.nc.f32 	%f23, [%rd52+-8];
	add.s64 	%rd15, %rd14, %rd13;
	ld.global.nc.f32 	%f24, [%rd15];
	fma.rn.f32 	%f25, %f23, %f24, %f22;
	ld.global.nc.f32 	%f26, [%rd52+-4];
	add.s64 	%rd16, %rd15, %rd13;
	ld.global.nc.f32 	%f27, [%rd16];
	fma.rn.f32 	%f28, %f26, %f27, %f25;
	ld.global.nc.f32 	%f29, [%rd52];
	add.s64 	%rd17, %rd16, %rd13;
	ld.global.nc.f32 	%f30, [%rd17];
	fma.rn.f32 	%f31, %f29, %f30, %f28;
	ld.global.nc.f32 	%f32, [%rd52+4];
	add.s64 	%rd18, %rd17, %rd13;
	ld.global.nc.f32 	%f33, [%rd18];
	fma.rn.f32 	%f34, %f32, %f33, %f31;
	ld.global.nc.f32 	%f35, [%rd52+8];
	add.s64 	%rd19, %rd18, %rd13;
	ld.global.nc.f32 	%f36, [%rd19];
	fma.rn.f32 	%f37, %f35, %f36, %f34;
	ld.global.nc.f32 	%f38, [%rd52+12];
	add.s64 	%rd20, %rd19, %rd13;
	ld.global.nc.f32 	%f39, [%rd20];
	fma.rn.f32 	%f67, %f38, %f39, %f37;
	add.s32 	%r37, %r37, 8;
	add.s32 	%r36, %r36, %r7;
	add.s64 	%rd52, %rd52, 32;
	setp.ne.s32 	%p6, %r37, 0;
	@%p6 bra 	$L__BB0_4;
$L__BB0_5:
	setp.eq.s32 	%p7, %r4, 0;
	@%p7 bra 	$L__BB0_13;
	and.b32  	%r13, %r19, 3;
	setp.lt.u32 	%p8, %r4, 4;
	@%p8 bra 	$L__BB0_8;
	add.s32 	%r28, %r39, %r3;
	mul.wide.u32 	%rd21, %r28, 4;
	add.s64 	%rd22, %rd2, %rd21;
	ld.global.nc.f32 	%f41, [%rd22];
	mad.lo.s32 	%r29, %r39, %r18, %r2;
	mul.wide.s32 	%rd23, %r29, 4;
	add.s64 	%rd24, %rd1, %rd23;
	ld.global.nc.f32 	%f42, [%rd24];
	fma.rn.f32 	%f43, %f41, %f42, %f67;
	cvt.u64.u32 	%rd25, %r3;
	cvt.u64.u32 	%rd26, %r39;
	add.s64 	%rd27, %rd26, %rd25;
	shl.b64 	%rd28, %rd27, 2;
	add.s64 	%rd29, %rd2, %rd28;
	ld.global.nc.f32 	%f44, [%rd29+4];
	mul.wide.s32 	%rd30, %r18, 4;
	add.s64 	%rd31, %rd24, %rd30;
	ld.global.nc.f32 	%f45, [%rd31];
	fma.rn.f32 	%f46, %f44, %f45, %f43;
	ld.global.nc.f32 	%f47, [%rd29+8];
	add.s64 	%rd32, %rd31, %rd30;
	ld.global.nc.f32 	%f48, [%rd32];
	fma.rn.f32 	%f49, %f47, %f48, %f46;
	ld.global.nc.f32 	%f50, [%rd29+12];
	add.s64 	%rd33, %rd32, %rd30;
	ld.global.nc.f32 	%f51, [%rd33];
	fma.rn.f32 	%f67, %f50, %f51, %f49;
	add.s32 	%r39, %r39, 4;
$L__BB0_8:
	setp.eq.s32 	%p9, %r13, 0;
	@%p9 bra 	$L__BB0_13;
	setp.eq.s32 	%p10, %r13, 1;
	@%p10 bra 	$L__BB0_11;
	add.s32 	%r30, %r39, %r3;
	mul.wide.u32 	%rd34, %r30, 4;
	add.s64 	%rd35, %rd2, %rd34;
	ld.global.nc.f32 	%f53, [%rd35];
	mad.lo.s32 	%r31, %r39, %r18, %r2;
	mul.wide.s32 	%rd36, %r31, 4;
	add.s64 	%rd37, %rd1, %rd36;
	ld.global.nc.f32 	%f54, [%rd37];
	fma.rn.f32 	%f55, %f53, %f54, %f67;
	cvt.u64.u32 	%rd38, %r3;
	cvt.u64.u32 	%rd39, %r39;
	add.s64 	%rd40, %rd39, %rd38;
	shl.b64 	%rd41, %rd40, 2;
	add.s64 	%rd42, %rd2, %rd41;
	ld.global.nc.f32 	%f56, [%rd42+4];
	mul.wide.s32 	%rd43, %r18, 4;
	add.s64 	%rd44, %rd37, %rd43;
	ld.global.nc.f32 	%f57, [%rd44];
	fma.rn.f32 	%f67, %f56, %f57, %f55;
	add.s32 	%r39, %r39, 2;
$L__BB0_11:
	and.b32  	%r32, %r19, 1;
	setp.eq.b32 	%p11, %r32, 1;
	not.pred 	%p12, %p11;
	@%p12 bra 	$L__BB0_13;
	add.s32 	%r33, %r39, %r3;
	mul.wide.u32 	%rd45, %r33, 4;
	add.s64 	%rd46, %rd2, %rd45;
	ld.global.nc.f32 	%f58, [%rd46];
	mad.lo.s32 	%r34, %r39, %r18, %r2;
	mul.wide.s32 	%rd47, %r34, 4;
	add.s64 	%rd48, %rd1, %rd47;
	ld.global.nc.f32 	%f59, [%rd48];
	fma.rn.f32 	%f67, %f58, %f59, %f67;
$L__BB0_13:
	mad.lo.s32 	%r35, %r18, %r1, %r2;
	cvta.to.global.u64 	%rd49, %rd6;
	mul.wide.s32 	%rd50, %r35, 4;
	add.s64 	%rd51, %rd49, %rd50;
	st.global.f32 	[%rd51], %f67;
$L__BB0_14:
	ret;

}
	// .globl	_Z15bias_add_kernelPfPKfii
.visible .entry _Z15bias_add_kernelPfPKfii(
	.param .u64 .ptr .align 1 _Z15bias_add_kernelPfPKfii_param_0,
	.param .u64 .ptr .align 1 _Z15bias_add_kernelPfPKfii_param_1,
	.param .u32 _Z15bias_add_kernelPfPKfii_param_2,
	.param .u32 _Z15bias_add_kernelPfPKfii_param_3
)
{
	.reg .pred 	%p<4>;
	.reg .b32 	%r<12>;
	.reg .b32 	%f<4>;
	.reg .b64 	%rd<9>;

	ld.param.u64 	%rd1, [_Z15bias_add_kernelPfPKfii_param_0];
	ld.param.u64 	%rd2, [_Z15bias_add_kernelPfPKfii_param_1];
	ld.param.u32 	%r4, [_Z15bias_add_kernelPfPKfii_param_2];
	ld.param.u32 	%r3, [_Z15bias_add_kernelPfPKfii_param_3];
	mov.u32 	%r5, %ctaid.y;
	shl.b32 	%r6, %r5, 4;
	mov.u32 	%r7, %tid.y;
	add.s32 	%r1, %r6, %r7;
	mov.u32 	%r8, %ctaid.x;
	shl.b32 	%r9, %r8, 4;
	mov.u32 	%r10, %tid.x;
	add.s32 	%r2, %r9, %r10;
	setp.ge.s32 	%p1, %r1, %r4;
	setp.ge.s32 	%p2, %r2, %r3;
	or.pred  	%p3, %p1, %p2;
	@%p3 bra 	$L__BB1_2;
	cvta.to.global.u64 	%rd3, %rd2;
	cvta.to.global.u64 	%rd4, %rd1;
	mad.lo.s32 	%r11, %r3, %r1, %r2;
	mul.wide.s32 	%rd5, %r2, 4;
	add.s64 	%rd6, %rd3, %rd5;
	ld.global.nc.f32 	%f1, [%rd6];
	mul.wide.s32 	%rd7, %r11, 4;
	add.s64 	%rd8, %rd4, %rd7;
	ld.global.f32 	%f2, [%rd8];
	add.f32 	%f3, %f1, %f2;
	st.global.f32 	[%rd8], %f3;
$L__BB1_2:
	ret;

}
	// .globl	_Z11relu_kernelPfii
.visible .entry _Z11relu_kernelPfii(
	.param .u64 .ptr .align 1 _Z11relu_kernelPfii_param_0,
	.param .u32 _Z11relu_kernelPfii_param_1,
	.param .u32 _Z11relu_kernelPfii_param_2
)
{
	.reg .pred 	%p<4>;
	.reg .b32 	%r<12>;
	.reg .b32 	%f<3>;
	.reg .b64 	%rd<5>;

	ld.param.u64 	%rd1, [_Z11relu_kernelPfii_param_0];
	ld.param.u32 	%r4, [_Z11relu_kernelPfii_param_1];
	ld.param.u32 	%r3, [_Z11relu_kernelPfii_param_2];
	mov.u32 	%r5, %ctaid.y;
	shl.b32 	%r6, %r5, 4;
	mov.u32 	%r7, %tid.y;
	add.s32 	%r1, %r6, %r7;
	mov.u32 	%r8, %ctaid.x;
	shl.b32 	%r9, %r8, 4;
	mov.u32 	%r10, %tid.x;
	add.s32 	%r2, %r9, %r10;
	setp.ge.s32 	%p1, %r1, %r4;
	setp.ge.s32 	%p2, %r2, %r3;
	or.pred  	%p3, %p1, %p2;
	@%p3 bra 	$L__BB2_2;
	cvta.to.global.u64 	%rd2, %rd1;
	mad.lo.s32 	%r11, %r3, %r1, %r2;
	mul.wide.s32 	%rd3, %r11, 4;
	add.s64 	%rd4, %rd2, %rd3;
	ld.global.f32 	%f1, [%rd4];
	max.f32 	%f2, %f1, 0f00000000;
	st.global.f32 	[%rd4], %f2;
$L__BB2_2:
	ret;

}
	// .globl	_Z27gemm_bias_relu_fused_kernelPKfS0_S0_Pfiii
.visible .entry _Z27gemm_bias_relu_fused_kernelPKfS0_S0_Pfiii(
	.param .u64 .ptr .align 1 _Z27gemm_bias_relu_fused_kernelPKfS0_S0_Pfiii_param_0,
	.param .u64 .ptr .align 1 _Z27gemm_bias_relu_fused_kernelPKfS0_S0_Pfiii_param_1,
	.param .u64 .ptr .align 1 _Z27gemm_bias_relu_fused_kernelPKfS0_S0_Pfiii_param_2,
	.param .u64 .ptr .align 1 _Z27gemm_bias_relu_fused_kernelPKfS0_S0_Pfiii_param_3,
	.param .u32 _Z27gemm_bias_relu_fused_kernelPKfS0_S0_Pfiii_param_4,
	.param .u32 _Z27gemm_bias_relu_fused_kernelPKfS0_S0_Pfiii_param_5,
	.param .u32 _Z27gemm_bias_relu_fused_kernelPKfS0_S0_Pfiii_param_6
)
{
	.reg .pred 	%p<13>;
	.reg .b32 	%r<41>;
	.reg .b32 	%f<71>;
	.reg .b64 	%rd<57>;

	ld.param.u64 	%rd8, [_Z27gemm_bias_relu_fused_kernelPKfS0_S0_Pfiii_param_0];
	ld.param.u64 	%rd9, [_Z27gemm_bias_relu_fused_kernelPKfS0_S0_Pfiii_param_1];
	ld.param.u64 	%rd6, [_Z27gemm_bias_relu_fused_kernelPKfS0_S0_Pfiii_param_2];
	ld.param.u64 	%rd7, [_Z27gemm_bias_relu_fused_kernelPKfS0_S0_Pfiii_param_3];
	ld.param.u32 	%r20, [_Z27gemm_bias_relu_fused_kernelPKfS0_S0_Pfiii_param_4];
	ld.param.u32 	%r18, [_Z27gemm_bias_relu_fused_kernelPKfS0_S0_Pfiii_param_5];
	ld.param.u32 	%r19, [_Z27gemm_bias_relu_fused_kernelPKfS0_S0_Pfiii_param_6];
	cvta.to.global.u64 	%rd1, %rd9;
	cvta.to.global.u64 	%rd2, %rd8;
	mov.u32 	%r21, %ctaid.y;
	shl.b32 	%r22, %r21, 4;
	mov.u32 	%r23, %tid.y;
	add.s32 	%r1, %r22, %r23;
	mov.u32 	%r24, %ctaid.x;
	shl.b32 	%r25, %r24, 4;
	mov.u32 	%r26, %tid.x;
	add.s32 	%r2, %r25, %r26;
	setp.ge.s32 	%p1, %r1, %r20;
	setp.ge.s32 	%p2, %r2, %r18;
	or.pred  	%p3, %p1, %p2;
	@%p3 bra 	$L__BB3_14;
	setp.lt.s32 	%p4, %r19, 1;
	mov.f32 	%f70, 0f00000000;
	@%p4 bra 	$L__BB3_13;
	mul.lo.s32 	%r3, %r19, %r1;
	and.b32  	%r4, %r19, 7;
	setp.lt.u32 	%p5, %r19, 8;
	mov.f32 	%f70, 0f00000000;
	mov.b32 	%r39, 0;
	@%p5 bra 	$L__BB3_5;
	and.b32  	%r39, %r19, 2147483640;
	neg.s32 	%r37, %r39;
	shl.b32 	%r7, %r18, 3;
	mul.wide.u32 	%rd10, %r3, 4;
	add.s64 	%rd11, %rd10, %rd2;
	add.s64 	%rd56, %rd11, 16;
	mov.f32 	%f70, 0f00000000;
	mul.wide.s32 	%rd14, %r18, 4;
	mov.u32 	%r36, %r2;
$L__BB3_4:
	.pragma "nounroll";
	ld.global.nc.f32 	%f17, [%rd56+-16];
	mul.wide.s32 	%rd12, %r36, 4;
	add.s64 	%rd13, %rd1, %rd12;
	ld.global.nc.f32 	%f18, [%rd13];
	fma.rn.f32 	%f19, %f17, %f18, %f70;
	ld.global.nc.f32 	%f20, [%rd56+-12];
	add.s64 	%rd15, %rd13, %rd14;
	ld.global.nc.f32 	%f21, [%rd15];
	fma.rn.f32 	%f22, %f20, %f21, %f19;
	ld.global.nc.f32 	%f23, [%rd56+-8];
	add.s64 	%rd16, %rd15, %rd14;
	ld.global.nc.f32 	%f24, [%rd16];
	fma.rn.f32 	%f25, %f23, %f24, %f22;
	ld.global.nc.f32 	%f26, [%rd56+-4];
	add.s64 	%rd17, %rd16, %rd14;
	ld.global.nc.f32 	%f27, [%rd17];
	fma.rn.f32 	%f28, %f26, %f27, %f25;
	ld.global.nc.f32 	%f29, [%rd56];
	add.s64 	%rd18, %rd17, %rd14;
	ld.global.nc.f32 	%f30, [%rd18];
	fma.rn.f32 	%f31, %f29, %f30, %f28;
	ld.global.nc.f32 	%f32, [%rd56+4];
	add.s64 	%rd19, %rd18, %rd14;
	ld.global.nc.f32 	%f33, [%rd19];
	fma.rn.f32 	%f34, %f32, %f33, %f31;
	ld.global.nc.f32 	%f35, [%rd56+8];
	add.s64 	%rd20, %rd19, %rd14;
	ld.global.nc.f32 	%f36, [%rd20];
	fma.rn.f32 	%f37, %f35, %f36, %f34;
	ld.global.nc.f32 	%f38, [%rd56+12];
	add.s64 	%rd21, %rd20, %rd14;
	ld.global.nc.f32 	%f39, [%rd21];
	fma.rn.f32 	%f70, %f38, %f39, %f37;
	add.s32 	%r37, %r37, 8;
	add.s32 	%r36, %r36, %r7;
	add.s64 	%rd56, %rd56, 32;
	setp.ne.s32 	%p6, %r37, 0;
	@%p6 bra 	$L__BB3_4;
$L__BB3_5:
	setp.eq.s32 	%p7, %r4, 0;
	@%p7 bra 	$L__BB3_13;
	and.b32  	%r13, %r19, 3;
	setp.lt.u32 	%p8, %r4, 4;
	@%p8 bra 	$L__BB3_8;
	add.s32 	%r28, %r39, %r3;
	mul.wide.u32 	%rd22, %r28, 4;
	add.s64 	%rd23, %rd2, %rd22;
	ld.global.nc.f32 	%f41, [%rd23];
	mad.lo.s32 	%r29, %r39, %r18, %r2;
	mul.wide.s32 	%rd24, %r29, 4;
	add.s64 	%rd25, %rd1, %rd24;
	ld.global.nc.f32 	%f42, [%rd25];
	fma.rn.f32 	%f43, %f41, %f42, %f70;
	cvt.u64.u32 	%rd26, %r3;
	cvt.u64.u32 	%rd27, %r39;
	add.s64 	%rd28, %rd27, %rd26;
	shl.b64 	%rd29, %rd28, 2;
	add.s64 	%rd30, %rd2, %rd29;
	ld.global.nc.f32 	%f44, [%rd30+4];
	mul.wide.s32 	%rd31, %r18, 4;
	add.s64 	%rd32, %rd25, %rd31;
	ld.global.nc.f32 	%f45, [%rd32];
	fma.rn.f32 	%f46, %f44, %f45, %f43;
	ld.global.nc.f32 	%f47, [%rd30+8];
	add.s64 	%rd33, %rd32, %rd31;
	ld.global.nc.f32 	%f48, [%rd33];
	fma.rn.f32 	%f49, %f47, %f48, %f46;
	ld.global.nc.f32 	%f50, [%rd30+12];
	add.s64 	%rd34, %rd33, %rd31;
	ld.global.nc.f32 	%f51, [%rd34];
	fma.rn.f32 	%f70, %f50, %f51, %f49;
	add.s32 	%r39, %r39, 4;
$L__BB3_8:
	setp.eq.s32 	%p9, %r13, 0;
	@%p9 bra 	$L__BB3_13;
	setp.eq.s32 	%p10, %r13, 1;
	@%p10 bra 	$L__BB3_11;
	add.s32 	%r30, %r39, %r3;
	mul.wide.u32 	%rd35, %r30, 4;
	add.s64 	%rd36, %rd2, %rd35;
	ld.global.nc.f32 	%f53, [%rd36];
	mad.lo.s32 	%r31, %r39, %r18, %r2;
	mul.wide.s32 	%rd37, %r31, 4;
	add.s64 	%rd38, %rd1, %rd37;
	ld.global.nc.f32 	%f54, [%rd38];
	fma.rn.f32 	%f55, %f53, %f54, %f70;
	cvt.u64.u32 	%rd39, %r3;
	cvt.u64.u32 	%rd40, %r39;
	add.s64 	%rd41, %rd40, %rd39;
	shl.b64 	%rd42, %rd41, 2;
	add.s64 	%rd43, %rd2, %rd42;
	ld.global.nc.f32 	%f56, [%rd43+4];
	mul.wide.s32 	%rd44, %r18, 4;
	add.s64 	%rd45, %rd38, %rd44;
	ld.global.nc.f32 	%f57, [%rd45];
	fma.rn.f32 	%f70, %f56, %f57, %f55;
	add.s32 	%r39, %r39, 2;
$L__BB3_11:
	and.b32  	%r32, %r19, 1;
	setp.eq.b32 	%p11, %r32, 1;
	not.pred 	%p12, %p11;
	@%p12 bra 	$L__BB3_13;
	add.s32 	%r33, %r39, %r3;
	mul.wide.u32 	%rd46, %r33, 4;
	add.s64 	%rd47, %rd2, %rd46;
	ld.global.nc.f32 	%f58, [%rd47];
	mad.lo.s32 	%r34, %r39, %r18, %r2;
	mul.wide.s32 	%rd48, %r34, 4;
	add.s64 	%rd49, %rd1, %rd48;
	ld.global.nc.f32 	%f59, [%rd49];
	fma.rn.f32 	%f70, %f58, %f59, %f70;
$L__BB3_13:
	cvta.to.global.u64 	%rd50, %rd6;
	mul.wide.s32 	%rd51, %r2, 4;
	add.s64 	%rd52, %rd50, %rd51;
	ld.global.nc.f32 	%f60, [%rd52];
	add.f32 	%f61, %f70, %f60;
	max.f32 	%f62, %f61, 0f00000000;
	mad.lo.s32 	%r35, %r18, %r1, %r2;
	cvta.to.global.u64 	%rd53, %rd7;
	mul.wide.s32 	%rd54, %r35, 4;
	add.s64 	%rd55, %rd53, %rd54;
	st.global.f32 	[%rd55], %f62;
$L__BB3_14:
	ret;

}


// ===== COMPILED SASS (sm_100) =====

	.target	sm_100

	.elftype	@"ET_EXEC"


//--------------------- .note.nv.tkinfo           --------------------------
	.section	.note.nv.tkinfo,"",@"SHT_NOTE"
	.sectionflags	@"SHF_NOTE_NV_TKINFO"
	.tkinfo
        /*0018*/ 	.word	0x00000002
        /*0030*/ 	.string	""
        /*0030*/ 	.string	"ptxas"
        /*0030*/ 	.string	"Cuda compilation tools, release 13.0, V13.0.88"
        /*0030*/ 	.string	"Build cuda_13.0.r13.0/compiler.36424714_0"
        /*0030*/ 	.string	"-arch sm_100 -m 64 "



//--------------------- .note.nv.cuinfo           --------------------------
	.section	.note.nv.cuinfo,"",@"SHT_NOTE"
	.sectionflags	@"SHF_NOTE_NV_CUINFO"
        /*0018*/ 	.short	0x0002
        /*001a*/ 	.short	0x0064
        /*001c*/ 	.short	0x0082
	.zero		2


//--------------------- .nv.info                  --------------------------
	.section	.nv.info,"",@"SHT_CUDA_INFO"
	.align	4


	//----- nvinfo : EIATTR_REGCOUNT
	.align		4
        /*0000*/ 	.byte	0x04, 0x2f
        /*0002*/ 	.short	(.L_1 - .L_0)
	.align		4
.L_0:
        /*0004*/ 	.word	index@(_Z16gemm_only_kernelPKfS0_Pfiii)
        /*0008*/ 	.word	0x00000020


	//----- nvinfo : EIATTR_FRAME_SIZE
	.align		4
.L_1:
        /*000c*/ 	.byte	0x04, 0x11
        /*000e*/ 	.short	(.L_3 - .L_2)
	.align		4
.L_2:
        /*0010*/ 	.word	index@(_Z16gemm_only_kernelPKfS0_Pfiii)
        /*0014*/ 	.word	0x00000000


	//----- nvinfo : EIATTR_REGCOUNT
	.align		4
.L_3:
        /*0018*/ 	.byte	0x04, 0x2f
        /*001a*/ 	.short	(.L_5 - .L_4)
	.align		4
.L_4:
        /*001c*/ 	.word	index@(_Z15bias_add_kernelPfPKfii)
        /*0020*/ 	.word	0x0000000c


	//----- nvinfo : EIATTR_FRAME_SIZE
	.align		4
.L_5:
        /*0024*/ 	.byte	0x04, 0x11
        /*0026*/ 	.short	(.L_7 - .L_6)
	.align		4
.L_6:
        /*0028*/ 	.word	index@(_Z15bias_add_kernelPfPKfii)
        /*002c*/ 	.word	0x00000000


	//----- nvinfo : EIATTR_REGCOUNT
	.align		4
.L_7:
        /*0030*/ 	.byte	0x04, 0x2f
        /*0032*/ 	.short	(.L_9 - .L_8)
	.align		4
.L_8:
        /*0034*/ 	.word	index@(_Z11relu_kernelPfii)
        /*0038*/ 	.word	0x00000008


	//----- nvinfo : EIATTR_FRAME_SIZE
	.align		4
.L_9:
        /*003c*/ 	.byte	0x04, 0x11
        /*003e*/ 	.short	(.L_11 - .L_10)
	.align		4
.L_10:
        /*0040*/ 	.word	index@(_Z11relu_kernelPfii)
        /*0044*/ 	.word	0x00000000


	//----- nvinfo : EIATTR_REGCOUNT
	.align		4
.L_11:
        /*0048*/ 	.byte	0x04, 0x2f
        /*004a*/ 	.short	(.L_13 - .L_12)
	.align		4
.L_12:
        /*004c*/ 	.word	index@(_Z27gemm_bias_relu_fused_kernelPKfS0_S0_Pfiii)
        /*0050*/ 	.word	0x00000020


	//----- nvinfo : EIATTR_FRAME_SIZE
	.align		4
.L_13:
        /*0054*/ 	.byte	0x04, 0x11
        /*0056*/ 	.short	(.L_15 - .L_14)
	.align		4
.L_14:
        /*0058*/ 	.word	index@(_Z27gemm_bias_relu_fused_kernelPKfS0_S0_Pfiii)
        /*005c*/ 	.word	0x00000000


	//----- nvinfo : EIATTR_MIN_STACK_SIZE
	.align		4
.L_15:
        /*0060*/ 	.byte	0x04, 0x12
        /*0062*/ 	.short	(.L_17 - .L_16)
	.align		4
.L_16:
        /*0064*/ 	.word	index@(_Z27gemm_bias_relu_fused_kernelPKfS0_S0_Pfiii)
        /*0068*/ 	.word	0x00000000


	//----- nvinfo : EIATTR_MIN_STACK_SIZE
	.align		4
.L_17:
        /*006c*/ 	.byte	0x04, 0x12
        /*006e*/ 	.short	(.L_19 - .L_18)
	.align		4
.L_18:
        /*0070*/ 	.word	index@(_Z11relu_kernelPfii)
        /*0074*/ 	.word	0x00000000


	//----- nvinfo : EIATTR_MIN_STACK_SIZE
	.align		4
.L_19:
        /*0078*/ 	.byte	0x04, 0x12
        /*007a*/ 	.short	(.L_21 - .L_20)
	.align		4
.L_20:
        /*007c*/ 	.word	index@(_Z15bias_add_kernelPfPKfii)
        /*0080*/ 	.word	0x00000000


	//----- nvinfo : EIATTR_MIN_STACK_SIZE
	.align		4
.L_21:
        /*0084*/ 	.byte	0x04, 0x12
        /*0086*/ 	.short	(.L_23 - .L_22)
	.align		4
.L_22:
        /*0088*/ 	.word	index@(_Z16gemm_only_kernelPKfS0_Pfiii)
        /*008c*/ 	.word	0x00000000
.L_23:


//--------------------- .nv.compat                --------------------------
	.section	.nv.compat,"",@"SHT_CUDA_COMPAT_INFO"
	.align	4
        /*0000*/ 	.byte	0x02, 0x09, 0x00, 0x00, 0x02, 0x02, 0x01, 0x00, 0x02, 0x05, 0x05, 0x00, 0x03, 0x07, 0x01, 0x01
        /*0010*/ 	.byte	0x02, 0x03, 0x00, 0x00, 0x02, 0x06, 0x01, 0x00, 0x04, 0x0b, 0x08, 0x00, 0x09, 0x00, 0x00, 0x00
        /*0020*/ 	.byte	0x00, 0x00, 0x00, 0x00


//--------------------- .nv.info._Z27gemm_bias_relu_fused_kernelPKfS0_S0_Pfiii --------------------------
	.section	.nv.info._Z27gemm_bias_relu_fused_kernelPKfS0_S0_Pfiii,"",@"SHT_CUDA_INFO"
	.sectionflags	@""
	.align	4


	//----- nvinfo : EIATTR_CUDA_API_VERSION
	.align		4
        /*0000*/ 	.byte	0x04, 0x37
        /*0002*/ 	.short	(.L_25 - .L_24)
.L_24:
        /*0004*/ 	.word	0x00000082


	//----- nvinfo : EIATTR_KPARAM_INFO
	.align		4
.L_25:
        /*0008*/ 	.byte	0x04, 0x17
        /*000a*/ 	.short	(.L_27 - .L_26)
.L_26:
        /*000c*/ 	.word	0x00000000
        /*0010*/ 	.short	0x0006
        /*0012*/ 	.short	0x0028
        /*0014*/ 	.byte	0x00, 0xf0, 0x11, 0x00


	//----- nvinfo : EIATTR_KPARAM_INFO
	.align		4
.L_27:
        /*0018*/ 	.byte	0x04, 0x17
        /*001a*/ 	.short	(.L_29 - .L_28)
.L_28:
        /*001c*/ 	.word	0x00000000
        /*0020*/ 	.short	0x0005
        /*0022*/ 	.short	0x0024
        /*0024*/ 	.byte	0x00, 0xf0, 0x11, 0x00


	//----- nvinfo : EIATTR_KPARAM_INFO
	.align		4
.L_29:
        /*0028*/ 	.byte	0x04, 0x17
        /*002a*/ 	.short	(.L_31 - .L_30)
.L_30:
        /*002c*/ 	.word	0x00000000
        /*0030*/ 	.short	0x0004
        /*0032*/ 	.short	0x0020
        /*0034*/ 	.byte	0x00, 0xf0, 0x11, 0x00


	//----- nvinfo : EIATTR_KPARAM_INFO
	.align		4
.L_31:
        /*0038*/ 	.byte	0x04, 0x17
        /*003a*/ 	.short	(.L_33 - .L_32)
.L_32:
        /*003c*/ 	.word	0x00000000
        /*0040*/ 	.short	0x0003
        /*0042*/ 	.short	0x0018
        /*0044*/ 	.byte	0x00, 0xf5, 0x21, 0x00


	//----- nvinfo : EIATTR_KPARAM_INFO
	.align		4
.L_33:
        /*0048*/ 	.byte	0x04, 0x17
        /*004a*/ 	.short	(.L_35 - .L_34)
.L_34:
        /*004c*/ 	.word	0x00000000
        /*0050*/ 	.short	0x0002
        /*0052*/ 	.short	0x0010
        /*0054*/ 	.byte	0x00, 0xf5, 0x21, 0x00


	//----- nvinfo : EIATTR_KPARAM_INFO
	.align		4
.L_35:
        /*0058*/ 	.byte	0x04, 0x17
        /*005a*/ 	.short	(.L_37 - .L_36)
.L_36:
        /*005c*/ 	.word	0x00000000
        /*0060*/ 	.short	0x0001
        /*0062*/ 	.short	0x0008
        /*0064*/ 	.byte	0x00, 0xf5, 0x21, 0x00


	//----- nvinfo : EIATTR_KPARAM_INFO
	.align		4
.L_37:
        /*0068*/ 	.byte	0x04, 0x17
        /*006a*/ 	.short	(.L_39 - .L_38)
.L_38:
        /*006c*/ 	.word	0x00000000
        /*0070*/ 	.short	0x0000
        /*0072*/ 	.short	0x0000
        /*0074*/ 	.byte	0x00, 0xf5, 0x21, 0x00


	//----- nvinfo : EIATTR_SPARSE_MMA_MASK
	.align		4
.L_39:
        /*0078*/ 	.byte	0x03, 0x50
        /*007a*/ 	.short	0x0000


	//----- nvinfo : EIATTR_MAXREG_COUNT
	.align		4
        /*007c*/ 	.byte	0x03, 0x1b
        /*007e*/ 	.short	0x00ff


	//----- nvinfo : EIATTR_MERCURY_ISA_VERSION
	.align		4
        /*0080*/ 	.byte	0x03, 0x5f
        /*0082*/ 	.short	0x0101


	//----- nvinfo : EIATTR_VRC_CTA_INIT_COUNT
	.align		4
        /*0084*/ 	.byte	0x02, 0x4a
	.zero		1
	.zero		1


	//----- nvinfo : EIATTR_EXIT_INSTR_OFFSETS
	.align		4
        /*0088*/ 	.byte	0x04, 0x1c
        /*008a*/ 	.short	(.L_41 - .L_40)


	//   ....[0]....
.L_40:
        /*008c*/ 	.word	0x000000a0


	//   ....[1]....
        /*0090*/ 	.word	0x00000910


	//----- nvinfo : EIATTR_CBANK_PARAM_SIZE
	.align		4
.L_41:
        /*0094*/ 	.byte	0x03, 0x19
        /*0096*/ 	.short	0x002c


	//----- nvinfo : EIATTR_PARAM_CBANK
	.align		4
        /*0098*/ 	.byte	0x04, 0x0a
        /*009a*/ 	.short	(.L_43 - .L_42)
	.align		4
.L_42:
        /*009c*/ 	.word	index@(.nv.constant0._Z27gemm_bias_relu_fused_kernelPKfS0_S0_Pfiii)
        /*00a0*/ 	.short	0x0380
        /*00a2*/ 	.short	0x002c


	//----- nvinfo : EIATTR_SW_WAR
	.align		4
.L_43:
        /*00a4*/ 	.byte	0x04, 0x36
        /*00a6*/ 	.short	(.L_45 - .L_44)
.L_44:
        /*00a8*/ 	.word	0x00000008
.L_45:


//--------------------- .nv.info._Z11relu_kernelPfii --------------------------
	.section	.nv.info._Z11relu_kernelPfii,"",@"SHT_CUDA_INFO"
	.sectionflags	@""
	.align	4


	//----- nvinfo : EIATTR_CUDA_API_VERSION
	.align		4
        /*0000*/ 	.byte	0x04, 0x37
        /*0002*/ 	.short	(.L_47 - .L_46)
.L_46:
        /*0004*/ 	.word	0x00000082


	//----- nvinfo : EIATTR_KPARAM_INFO
	.align		4
.L_47:
        /*0008*/ 	.byte	0x04, 0x17
        /*000a*/ 	.short	(.L_49 - .L_48)
.L_48:
        /*000c*/ 	.word	0x00000000
        /*0010*/ 	.short	0x0002
        /*0012*/ 	.short	0x000c
        /*0014*/ 	.byte	0x00, 0xf0, 0x11, 0x00


	//----- nvinfo : EIATTR_KPARAM_INFO
	.align		4
.L_49:
        /*0018*/ 	.byte	0x04, 0x17
        /*001a*/ 	.short	(.L_51 - .L_50)
.L_50:
        /*001c*/ 	.word	0x00000000
        /*0020*/ 	.short	0x0001
        /*0022*/ 	.short	0x0008
        /*0024*/ 	.byte	0x00, 0xf0, 0x11, 0x00


	//----- nvinfo : EIATTR_KPARAM_INFO
	.align		4
.L_51:
        /*0028*/ 	.byte	0x04, 0x17
        /*002a*/ 	.short	(.L_53 - .L_52)
.L_52:
        /*002c*/ 	.word	0x00000000
        /*0030*/ 	.short	0x0000
        /*0032*/ 	.short	0x0000
        /*0034*/ 	.byte	0x00, 0xf5, 0x21, 0x00


	//----- nvinfo : EIATTR_SPARSE_MMA_MASK
	.align		4
.L_53:
        /*0038*/ 	.byte	0x03, 0x50
        /*003a*/ 	.short	0x0000


	//----- nvinfo : EIATTR_MAXREG_COUNT
	.align		4
        /*003c*/ 	.byte	0x03, 0x1b
        /*003e*/ 	.short	0x00ff


	//----- nvinfo : EIATTR_MERCURY_ISA_VERSION
	.align		4
        /*0040*/ 	.byte	0x03, 0x5f
        /*0042*/ 	.short	0x0101


	//----- nvinfo : EIATTR_VRC_CTA_INIT_COUNT
	.align		4
        /*0044*/ 	.byte	0x02, 0x4a
	.zero		1
	.zero		1


	//----- nvinfo : EIATTR_EXIT_INSTR_OFFSETS
	.align		4
        /*0048*/ 	.byte	0x04, 0x1c
        /*004a*/ 	.short	(.L_55 - .L_54)


	//   ....[0]....
.L_54:
        /*004c*/ 	.word	0x000000a0


	//   ....[1]....
        /*0050*/ 	.word	0x00000120


	//----- nvinfo : EIATTR_CBANK_PARAM_SIZE
	.align		4
.L_55:
        /*0054*/ 	.byte	0x03, 0x19
        /*0056*/ 	.short	0x0010


	//----- nvinfo : EIATTR_PARAM_CBANK
	.align		4
        /*0058*/ 	.byte	0x04, 0x0a
        /*005a*/ 	.short	(.L_57 - .L_56)
	.align		4
.L_56:
        /*005c*/ 	.word	index@(.nv.constant0._Z11relu_kernelPfii)
        /*0060*/ 	.short	0x0380
        /*0062*/ 	.short	0x0010


	//----- nvinfo : EIATTR_SW_WAR
	.align		4
.L_57:
        /*0064*/ 	.byte	0x04, 0x36
        /*0066*/ 	.short	(.L_59 - .L_58)
.L_58:
        /*0068*/ 	.word	0x00000008
.L_59:


//--------------------- .nv.info._Z15bias_add_kernelPfPKfii --------------------------
	.section	.nv.info._Z15bias_add_kernelPfPKfii,"",@"SHT_CUDA_INFO"
	.sectionflags	@""
	.align	4


	//----- nvinfo : EIATTR_CUDA_API_VERSION
	.align		4
        /*0000*/ 	.byte	0x04, 0x37
        /*0002*/ 	.short	(.L_61 - .L_60)
.L_60:
        /*0004*/ 	.word	0x00000082


	//----- nvinfo : EIATTR_KPARAM_INFO
	.align		4
.L_61:
        /*0008*/ 	.byte	0x04, 0x17
        /*000a*/ 	.short	(.L_63 - .L_62)
.L_62:
        /*000c*/ 	.word	0x00000000
        /*0010*/ 	.short	0x0003
        /*0012*/ 	.short	0x0014
        /*0014*/ 	.byte	0x00, 0xf0, 0x11, 0x00


	//----- nvinfo : EIATTR_KPARAM_INFO
	.align		4
.L_63:
        /*0018*/ 	.byte	0x04, 0x17
        /*001a*/ 	.short	(.L_65 - .L_64)
.L_64:
        /*001c*/ 	.word	0x00000000
        /*0020*/ 	.short	0x0002
        /*0022*/ 	.short	0x0010
        /*0024*/ 	.byte	0x00, 0xf0, 0x11, 0x00


	//----- nvinfo : EIATTR_KPARAM_INFO
	.align		4
.L_65:
        /*0028*/ 	.byte	0x04, 0x17
        /*002a*/ 	.short	(.L_67 - .L_66)
.L_66:
        /*002c*/ 	.word	0x00000000
        /*0030*/ 	.short	0x0001
        /*0032*/ 	.short	0x0008
        /*0034*/ 	.byte	0x00, 0xf5, 0x21, 0x00


	//----- nvinfo : EIATTR_KPARAM_INFO
	.align		4
.L_67:
        /*0038*/ 	.byte	0x04, 0x17
        /*003a*/ 	.short	(.L_69 - .L_68)
.L_68:
        /*003c*/ 	.word	0x00000000
        /*0040*/ 	.short	0x0000
        /*0042*/ 	.short	0x0000
        /*0044*/ 	.byte	0x00, 0xf5, 0x21, 0x00


	//----- nvinfo : EIATTR_SPARSE_MMA_MASK
	.align		4
.L_69:
        /*0048*/ 	.byte	0x03, 0x50
        /*004a*/ 	.short	0x0000


	//----- nvinfo : EIATTR_MAXREG_COUNT
	.align		4
        /*004c*/ 	.byte	0x03, 0x1b
        /*004e*/ 	.short	0x00ff


	//----- nvinfo : EIATTR_MERCURY_ISA_VERSION
	.align		4
        /*0050*/ 	.byte	0x03, 0x5f
        /*0052*/ 	.short	0x0101


	//----- nvinfo : EIATTR_VRC_CTA_INIT_COUNT
	.align		4
        /*0054*/ 	.byte	0x02, 0x4a
	.zero		1
	.zero		1


	//----- nvinfo : EIATTR_EXIT_INSTR_OFFSETS
	.align		4
        /*0058*/ 	.byte	0x04, 0x1c
        /*005a*/ 	.short	(.L_71 - .L_70)


	//   ....[0]....
.L_70:
        /*005c*/ 	.word	0x000000a0


	//   ....[1]....
        /*0060*/ 	.word	0x00000150


	//----- nvinfo : EIATTR_CBANK_PARAM_SIZE
	.align		4
.L_71:
        /*0064*/ 	.byte	0x03, 0x19
        /*0066*/ 	.short	0x0018


	//----- nvinfo : EIATTR_PARAM_CBANK
	.align		4
        /*0068*/ 	.byte	0x04, 0x0a
        /*006a*/ 	.short	(.L_73 - .L_72)
	.align		4
.L_72:
        /*006c*/ 	.word	index@(.nv.constant0._Z15bias_add_kernelPfPKfii)
        /*0070*/ 	.short	0x0380
        /*0072*/ 	.short	0x0018


	//----- nvinfo : EIATTR_SW_WAR
	.align		4
.L_73:
        /*0074*/ 	.byte	0x04, 0x36
        /*0076*/ 	.short	(.L_75 - .L_74)
.L_74:
        /*0078*/ 	.word	0x00000008
.L_75:


//--------------------- .nv.info._Z16gemm_only_kernelPKfS0_Pfiii --------------------------
	.section	.nv.info._Z16gemm_only_kernelPKfS0_Pfiii,"",@"SHT_CUDA_INFO"
	.sectionflags	@""
	.align	4


	//----- nvinfo : EIATTR_CUDA_API_VERSION
	.align		4
        /*0000*/ 	.byte	0x04, 0x37
        /*0002*/ 	.short	(.L_77 - .L_76)
.L_76:
        /*0004*/ 	.word	0x00000082


	//----- nvinfo : EIATTR_KPARAM_INFO
	.align		4
.L_77:
        /*0008*/ 	.byte	0x04, 0x17
        /*000a*/ 	.short	(.L_79 - .L_78)
.L_78:
        /*000c*/ 	.word	0x00000000
        /*0010*/ 	.short	0x0005
        /*0012*/ 	.short	0x0020
        /*0014*/ 	.byte	0x00, 0xf0, 0x11, 0x00


	//----- nvinfo : EIATTR_KPARAM_INFO
	.align		4
.L_79:
        /*0018*/ 	.byte	0x04, 0x17
        /*001a*/ 	.short	(.L_81 - .L_80)
.L_80:
        /*001c*/ 	.word	0x00000000
        /*0020*/ 	.short	0x0004
        /*0022*/ 	.short	0x001c
        /*0024*/ 	.byte	0x00, 0xf0, 0x11, 0x00


	//----- nvinfo : EIATTR_KPARAM_INFO
	.align		4
.L_81:
        /*0028*/ 	.byte	0x04, 0x17
        /*002a*/ 	.short	(.L_83 - .L_82)
.L_82:
        /*002c*/ 	.word	0x00000000
        /*0030*/ 	.short	0x0003
        /*0032*/ 	.short	0x0018
        /*0034*/ 	.byte	0x00, 0xf0, 0x11, 0x00


	//----- nvinfo : EIATTR_KPARAM_INFO
	.align		4
.L_83:
        /*0038*/ 	.byte	0x04, 0x17
        /*003a*/ 	.short	(.L_85 - .L_84)
.L_84:
        /*003c*/ 	.word	0x00000000
        /*0040*/ 	.short	0x0002
        /*0042*/ 	.short	0x0010
        /*0044*/ 	.byte	0x00, 0xf5, 0x21, 0x00


	//----- nvinfo : EIATTR_KPARAM_INFO
	.align		4
.L_85:
        /*0048*/ 	.byte	0x04, 0x17
        /*004a*/ 	.short	(.L_87 - .L_86)
.L_86:
        /*004c*/ 	.word	0x00000000
        /*0050*/ 	.short	0x0001
        /*0052*/ 	.short	0x0008
        /*0054*/ 	.byte	0x00, 0xf5, 0x21, 0x00


	//----- nvinfo : EIATTR_KPARAM_INFO
	.align		4
.L_87:
        /*0058*/ 	.byte	0x04, 0x17
        /*005a*/ 	.short	(.L_89 - .L_88)
.L_88:
        /*005c*/ 	.word	0x00000000
        /*0060*/ 	.short	0x0000
        /*0062*/ 	.short	0x0000
        /*0064*/ 	.byte	0x00, 0xf5, 0x21, 0x00


	//----- nvinfo : EIATTR_SPARSE_MMA_MASK
	.align		4
.L_89:
        /*0068*/ 	.byte	0x03, 0x50
        /*006a*/ 	.short	0x0000


	//----- nvinfo : EIATTR_MAXREG_COUNT
	.align		4
        /*006c*/ 	.byte	0x03, 0x1b
        /*006e*/ 	.short	0x00ff


	//----- nvinfo : EIATTR_MERCURY_ISA_VERSION
	.align		4
        /*0070*/ 	.byte	0x03, 0x5f
        /*0072*/ 	.short	0x0101


	//----- nvinfo : EIATTR_VRC_CTA_INIT_COUNT
	.align		4
        /*0074*/ 	.byte	0x02, 0x4a
	.zero		1
	.zero		1


	//----- nvinfo : EIATTR_EXIT_INSTR_OFFSETS
	.align		4
        /*0078*/ 	.byte	0x04, 0x1c
        /*007a*/ 	.short	(.L_91 - .L_90)


	//   ....[0]....
.L_90:
        /*007c*/ 	.word	0x000000a0


	//   ....[1]....
        /*0080*/ 	.word	0x000008c0


	//----- nvinfo : EIATTR_CBANK_PARAM_SIZE
	.align		4
.L_91:
        /*0084*/ 	.byte	0x03, 0x19
        /*0086*/ 	.short	0x0024


	//----- nvinfo : EIATTR_PARAM_CBANK
	.align		4
        /*0088*/ 	.byte	0x04, 0x0a
        /*008a*/ 	.short	(.L_93 - .L_92)
	.align		4
.L_92:
        /*008c*/ 	.word	index@(.nv.constant0._Z16gemm_only_kernelPKfS0_Pfiii)
        /*0090*/ 	.short	0x0380
        /*0092*/ 	.short	0x0024


	//----- nvinfo : EIATTR_SW_WAR
	.align		4
.L_93:
        /*0094*/ 	.byte	0x04, 0x36
        /*0096*/ 	.short	(.L_95 - .L_94)
.L_94:
        /*0098*/ 	.word	0x00000008
.L_95:


//--------------------- .nv.callgraph             --------------------------
	.section	.nv.callgraph,"",@"SHT_CUDA_CALLGRAPH"
	.align	4
	.sectionentsize	8
	.align		4
        /*0000*/ 	.word	0x00000000
	.align		4
        /*0004*/ 	.word	0xffffffff
	.align		4
        /*0008*/ 	.word	0x00000000
	.align		4
        /*000c*/ 	.word	0xfffffffe
	.align		4
        /*0010*/ 	.word	0x00000000
	.align		4
        /*0014*/ 	.word	0xfffffffd
	.align		4
        /*0018*/ 	.word	0x00000000
	.align		4
        /*001c*/ 	.word	0xfffffffc


//--------------------- .text._Z27gemm_bias_relu_fused_kernelPKfS0_S0_Pfiii --------------------------
	.section	.text._Z27gemm_bias_relu_fused_kernelPKfS0_S0_Pfiii,"ax",@progbits
	.align	128
        .global         _Z27gemm_bias_relu_fused_kernelPKfS0_S0_Pfiii
        .type           _Z27gemm_bias_relu_fused_kernelPKfS0_S0_Pfiii,@function
        .size           _Z27gemm_bias_relu_fused_kernelPKfS0_S0_Pfiii,(.L_x_12 - _Z27gemm_bias_relu_fused_kernelPKfS0_S0_Pfiii)
        .other          _Z27gemm_bias_relu_fused_kernelPKfS0_S0_Pfiii,@"STO_CUDA_ENTRY STV_DEFAULT"
_Z27gemm_bias_relu_fused_kernelPKfS0_S0_Pfiii:
.text._Z27gemm_bias_relu_fused_kernelPKfS0_S0_Pfiii:
[----:B------:R-:W-:Y:S01]  /*0000*/  LDC R1, c[0x0][0x37c] ;  /* 0x0000df00ff017b82 */ /* 0x000fe20000000800 */
[----:B------:R-:W0:Y:S07]  /*0010*/  S2R R0, SR_CTAID.X ;  /* 0x0000000000007919 */ /* 0x000e2e0000002500 */
[----:B------:R-:W1:Y:S01]  /*0020*/  LDC.64 R2, c[0x0][0x3a0] ;  /* 0x0000e800ff027b82 */ /* 0x000e620000000a00 */
[----:B------:R-:W0:Y:S01]  /*0030*/  S2R R5, SR_TID.X ;  /* 0x0000000000057919 */ /* 0x000e220000002100 */
[----:B------:R-:W2:Y:S01]  /*0040*/  S2R R19, SR_CTAID.Y ;  /* 0x0000000000137919 */ /* 0x000ea20000002600 */
[----:B------:R-:W2:Y:S01]  /*0050*/  S2R R4, SR_TID.Y ;  /* 0x0000000000047919 */ /* 0x000ea20000002200 */
[----:B0-----:R-:W-:-:S04]  /*0060*/  LEA R0, R0, R5, 0x4 ;  /* 0x0000000500007211 */ /* 0x001fc800078e20ff */
[----:B-1----:R-:W-:Y:S02]  /*0070*/  ISETP.GE.AND P0, PT, R0, R3, PT ;  /* 0x000000030000720c */ /* 0x002fe40003f06270 */
[----:B--2---:R-:W-:-:S04]  /*0080*/  LEA R19, R19, R4, 0x4 ;  /* 0x0000000413137211 */ /* 0x004fc800078e20ff */
[----:B------:R-:W-:-:S13]  /*0090*/  ISETP.GE.OR P0, PT, R19, R2, P0 ;  /* 0x000000021300720c */ /* 0x000fda0000706670 */
[----:B------:R-:W-:Y:S05]  /*00a0*/  @P0 EXIT ;  /* 0x000000000000094d */ /* 0x000fea0003800000 */
[----:B------:R-:W0:Y:S01]  /*00b0*/  LDC R2, c[0x0][0x3a8] ;  /* 0x0000ea00ff027b82 */ /* 0x000e220000000800 */
[----:B------:R-:W1:Y:S01]  /*00c0*/  LDCU.64 UR4, c[0x0][0x358] ;  /* 0x00006b00ff0477ac */ /* 0x000e620008000a00 */
[----:B------:R-:W-:Y:S01]  /*00d0*/  HFMA2 R24, -RZ, RZ, 0, 0 ;  /* 0x00000000ff187431 */ /* 0x000fe200000001ff */
[----:B0-----:R-:W-:-:S13]  /*00e0*/  ISETP.GE.AND P0, PT, R2, 0x1, PT ;  /* 0x000000010200780c */ /* 0x001fda0003f06270 */
[----:B-1----:R-:W-:Y:S05]  /*00f0*/  @!P0 BRA `(.L_x_0) ;  /* 0x0000000400e08947 */ /* 0x002fea0003800000 */
[C---:B------:R-:W-:Y:S01]  /*0100*/  ISETP.GE.U32.AND P1, PT, R2.reuse, 0x8, PT ;  /* 0x000000080200780c */ /* 0x040fe20003f26070 */
[----:B------:R-:W-:Y:S01]  /*0110*/  IMAD R20, R19, R2, RZ ;  /* 0x0000000213147224 */ /* 0x000fe200078e02ff */
[----:B------:R-:W-:Y:S02]  /*0120*/  LOP3.LUT R27, R2, 0x7, RZ, 0xc0, !PT ;  /* 0x00000007021b7812 */ /* 0x000fe400078ec0ff */
[----:B------:R-:W-:Y:S02]  /*0130*/  MOV R24, RZ ;  /* 0x000000ff00187202 */ /* 0x000fe40000000f00 */
[----:B------:R-:W-:Y:S02]  /*0140*/  ISETP.NE.AND P0, PT, R27, RZ, PT ;  /* 0x000000ff1b00720c */ /* 0x000fe40003f05270 */
[----:B------:R-:W-:-:S05]  /*0150*/  MOV R21, RZ ;  /* 0x000000ff00157202 */ /* 0x000fca0000000f00 */
[----:B------:R-:W-:Y:S06]  /*0160*/  @!P1 BRA `(.L_x_1) ;  /* 0x0000000000c49947 */ /* 0x000fec0003800000 */
[----:B------:R-:W0:Y:S01]  /*0170*/  LDC.64 R4, c[0x0][0x380] ;  /* 0x0000e000ff047b82 */ /* 0x000e220000000a00 */
[----:B------:R-:W-:Y:S02]  /*0180*/  LOP3.LUT R21, R2, 0x7ffffff8, RZ, 0xc0, !PT ;  /* 0x7ffffff802157812 */ /* 0x000fe400078ec0ff */
[----:B------:R-:W-:Y:S02]  /*0190*/  MOV R24, RZ ;  /* 0x000000ff00187202 */ /* 0x000fe40000000f00 */
[----:B------:R-:W-:Y:S02]  /*01a0*/  MOV R18, R0 ;  /* 0x0000000000127202 */ /* 0x000fe40000000f00 */
[----:B------:R-:W-:Y:S01]  /*01b0*/  IADD3 R22, PT, PT, -R21, RZ, RZ ;  /* 0x000000ff15167210 */ /* 0x000fe20007ffe1ff */
[----:B0-----:R-:W-:-:S03]  /*01c0*/  IMAD.WIDE.U32 R4, R20, 0x4, R4 ;  /* 0x0000000414047825 */ /* 0x001fc600078e0004 */
[----:B------:R-:W-:-:S04]  /*01d0*/  IADD3 R6, P1, PT, R4, 0x10, RZ ;  /* 0x0000001004067810 */ /* 0x000fc80007f3e0ff */
[----:B------:R-:W-:-:S09]  /*01e0*/  IADD3.X R7, PT, PT, RZ, R5, RZ, P1, !PT ;  /* 0x00000005ff077210 */ /* 0x000fd20000ffe4ff */
.L_x_2:
[----:B------:R-:W0:Y:S01]  /*01f0*/  LDC.64 R16, c[0x0][0x388] ;  /* 0x0000e200ff107b82 */ /* 0x000e220000000a00 */
[----:B------:R-:W-:Y:S02]  /*0200*/  MOV R4, R6 ;  /* 0x0000000600047202 */ /* 0x000fe40000000f00 */
[----:B------:R-:W-:-:S05]  /*0210*/  MOV R5, R7 ;  /* 0x0000000700057202 */ /* 0x000fca0000000f00 */
[----:B------:R-:W2:Y:S04]  /*0220*/  LDG.E.CONSTANT R25, desc[UR4][R4.64+-0x10] ;  /* 0xfffff00404197981 */ /* 0x000ea8000c1e9900 */
[----:B------:R-:W3:Y:S04]  /*0230*/  LDG.E.CONSTANT R23, desc[UR4][R4.64+-0xc] ;  /* 0xfffff40404177981 */ /* 0x000ee8000c1e9900 */
[----:B------:R-:W4:Y:S04]  /*0240*/  LDG.E.CONSTANT R29, desc[UR4][R4.64+-0x8] ;  /* 0xfffff804041d7981 */ /* 0x000f28000c1e9900 */
[----:B------:R-:W5:Y:S01]  /*0250*/  LDG.E.CONSTANT R28, desc[UR4][R4.64+-0x4] ;  /* 0xfffffc04041c7981 */ /* 0x000f62000c1e9900 */
[----:B0-----:R-:W-:-:S05]  /*0260*/  IMAD.WIDE R16, R18, 0x4, R16 ;  /* 0x0000000412107825 */ /* 0x001fca00078e0210 */
[----:B------:R0:W2:Y:S01]  /*0270*/  LDG.E.CONSTANT R26, desc[UR4][R16.64] ;  /* 0x00000004101a7981 */ /* 0x0000a2000c1e9900 */
[----:B------:R-:W-:-:S04]  /*0280*/  IMAD.WIDE R14, R3, 0x4, R16 ;  /* 0x00000004030e7825 */ /* 0x000fc800078e0210 */
[C---:B------:R-:W-:Y:S02]  /*0290*/  IMAD.WIDE R6, R3.reuse, 0x4, R14 ;  /* 0x0000000403067825 */ /* 0x040fe400078e020e */
[----:B------:R-:W3:Y:S02]  /*02a0*/  LDG.E.CONSTANT R14, desc[UR4][R14.64] ;  /* 0x000000040e0e7981 */ /* 0x000ee4000c1e9900 */
[C---:B------:R-:W-:Y:S02]  /*02b0*/  IMAD.WIDE R10, R3.reuse, 0x4, R6 ;  /* 0x00000004030a7825 */ /* 0x040fe400078e0206 */
[----:B------:R-:W4:Y:S02]  /*02c0*/  LDG.E.CONSTANT R6, desc[UR4][R6.64] ;  /* 0x0000000406067981 */ /* 0x000f24000c1e9900 */
[C---:B------:R-:W-:Y:S02]  /*02d0*/  IMAD.WIDE R8, R3.reuse, 0x4, R10 ;  /* 0x0000000403087825 */ /* 0x040fe400078e020a */
[----:B------:R-:W5:Y:S02]  /*02e0*/  LDG.E.CONSTANT R10, desc[UR4][R10.64] ;  /* 0x000000040a0a7981 */ /* 0x000f64000c1e9900 */
[----:B------:R-:W-:-:S02]  /*02f0*/  IMAD.WIDE R12, R3, 0x4, R8 ;  /* 0x00000004030c7825 */ /* 0x000fc400078e0208 */
[----:B------:R-:W5:Y:S04]  /*0300*/  LDG.E.CONSTANT R7, desc[UR4][R4.64] ;  /* 0x0000000404077981 */ /* 0x000f68000c1e9900 */
[----:B------:R-:W5:Y:S01]  /*0310*/  LDG.E.CONSTANT R8, desc[UR4][R8.64] ;  /* 0x0000000408087981 */ /* 0x000f62000c1e9900 */
[----:B0-----:R-:W-:-:S03]  /*0320*/  IMAD.WIDE R16, R3, 0x4, R12 ;  /* 0x0000000403107825 */ /* 0x001fc600078e020c */
[----:B------:R-:W5:Y:S04]  /*0330*/  LDG.E.CONSTANT R12, desc[UR4][R12.64] ;  /* 0x000000040c0c7981 */ /* 0x000f68000c1e9900 */
[----:B------:R-:W5:Y:S04]  /*0340*/  LDG.E.CONSTANT R15, desc[UR4][R16.64] ;  /* 0x00000004100f7981 */ /* 0x000f68000c1e9900 */
[----:B------:R-:W5:Y:S04]  /*0350*/  LDG.E.CONSTANT R9, desc[UR4][R4.64+0x4] ;  /* 0x0000040404097981 */ /* 0x000f68000c1e9900 */
[----:B------:R-:W5:Y:S01]  /*0360*/  LDG.E.CONSTANT R11, desc[UR4][R4.64+0xc] ;  /* 0x00000c04040b7981 */ /* 0x000f62000c1e9900 */
[----:B--2---:R-:W-:Y:S01]  /*0370*/  FFMA R26, R25, R26, R24 ;  /* 0x0000001a191a7223 */ /* 0x004fe20000000018 */
[----:B------:R-:W-:-:S02]  /*0380*/  IMAD.WIDE R24, R3, 0x4, R16 ;  /* 0x0000000403187825 */ /* 0x000fc400078e0210 */
[----:B------:R-:W2:Y:S04]  /*0390*/  LDG.E.CONSTANT R16, desc[UR4][R4.64+0x8] ;  /* 0x0000080404107981 */ /* 0x000ea8000c1e9900 */
[----:B------:R-:W2:Y:S01]  /*03a0*/  LDG.E.CONSTANT R24, desc[UR4][R24.64] ;  /* 0x0000000418187981 */ /* 0x000ea2000c1e9900 */
[----:B---3--:R-:W-:Y:S01]  /*03b0*/  FFMA R14, R23, R14, R26 ;  /* 0x0000000e170e7223 */ /* 0x008fe2000000001a */
[----:B------:R-:W-:-:S03]  /*03c0*/  IADD3 R22, PT, PT, R22, 0x8, RZ ;  /* 0x0000000816167810 */ /* 0x000fc60007ffe0ff */
[----:B----4-:R-:W-:Y:S01]  /*03d0*/  FFMA R29, R29, R6, R14 ;  /* 0x000000061d1d7223 */ /* 0x010fe2000000000e */
[----:B------:R-:W-:-:S03]  /*03e0*/  ISETP.NE.AND P1, PT, R22, RZ, PT ;  /* 0x000000ff1600720c */ /* 0x000fc60003f25270 */
[----:B-----5:R-:W-:Y:S01]  /*03f0*/  FFMA R10, R28, R10, R29 ;  /* 0x0000000a1c0a7223 */ /* 0x020fe2000000001d */
[----:B------:R-:W-:-:S03]  /*0400*/  IADD3 R6, P2, PT, R4, 0x20, RZ ;  /* 0x0000002004067810 */ /* 0x000fc60007f5e0ff */
[----:B------:R-:W-:Y:S01]  /*0410*/  FFMA R8, R7, R8, R10 ;  /* 0x0000000807087223 */ /* 0x000fe2000000000a */
[----:B------:R-:W-:Y:S02]  /*0420*/  IADD3.X R7, PT, PT, RZ, R5, RZ, P2, !PT ;  /* 0x00000005ff077210 */ /* 0x000fe400017fe4ff */
[----:B------:R-:W-:Y:S01]  /*0430*/  LEA R18, R3, R18, 0x3 ;  /* 0x0000001203127211 */ /* 0x000fe200078e18ff */
[----:B------:R-:W-:-:S04]  /*0440*/  FFMA R9, R9, R12, R8 ;  /* 0x0000000c09097223 */ /* 0x000fc80000000008 */
[----:B--2---:R-:W-:-:S04]  /*0450*/  FFMA R16, R16, R15, R9 ;  /* 0x0000000f10107223 */ /* 0x004fc80000000009 */
[----:B------:R-:W-:Y:S01]  /*0460*/  FFMA R24, R11, R24, R16 ;  /* 0x000000180b187223 */ /* 0x000fe20000000010 */
[----:B------:R-:W-:Y:S06]  /*0470*/  @P1 BRA `(.L_x_2) ;  /* 0xfffffffc005c1947 */ /* 0x000fec000383ffff */
.L_x_1:
[----:B------:R-:W-:Y:S05]  /*0480*/  @!P0 BRA `(.L_x_0) ;  /* 0x0000000000fc8947 */ /* 0x000fea0003800000 */
[----:B------:R-:W-:Y:S02]  /*0490*/  ISETP.GE.U32.AND P1, PT, R27, 0x4, PT ;  /* 0x000000041b00780c */ /* 0x000fe40003f26070 */
[----:B------:R-:W-:-:S04]  /*04a0*/  LOP3.LUT R16, R2, 0x3, RZ, 0xc0, !PT ;  /* 0x0000000302107812 */ /* 0x000fc800078ec0ff */
[----:B------:R-:W-:-:S07]  /*04b0*/  ISETP.NE.AND P0, PT, R16, RZ, PT ;  /* 0x000000ff1000720c */ /* 0x000fce0003f05270 */
[----:B------:R-:W-:Y:S06]  /*04c0*/  @!P1 BRA `(.L_x_3) ;  /* 0x00000000006c9947 */ /* 0x000fec0003800000 */
[----:B------:R-:W0:Y:S01]  /*04d0*/  LDC.64 R6, c[0x0][0x388] ;  /* 0x0000e200ff067b82 */ /* 0x000e220000000a00 */
[----:B------:R-:W1:Y:S01]  /*04e0*/  LDCU.64 UR6, c[0x0][0x380] ;  /* 0x00007000ff0677ac */ /* 0x000e620008000a00 */
[----:B------:R-:W-:Y:S01]  /*04f0*/  IMAD R9, R21, R3, R0 ;  /* 0x0000000315097224 */ /* 0x000fe200078e0200 */
[CC--:B------:R-:W-:Y:S02]  /*0500*/  IADD3 R5, PT, PT, R20.reuse, R21.reuse, RZ ;  /* 0x0000001514057210 */ /* 0x0c0fe40007ffe0ff */
[----:B------:R-:W-:-:S03]  /*0510*/  IADD3 R10, P1, PT, R20, R21, RZ ;  /* 0x00000015140a7210 */ /* 0x000fc60007f3e0ff */
[----:B------:R-:W2:Y:S01]  /*0520*/  LDC.64 R14, c[0x0][0x380] ;  /* 0x0000e000ff0e7b82 */ /* 0x000ea20000000a00 */
[----:B0-----:R-:W-:-:S04]  /*0530*/  IMAD.WIDE R6, R9, 0x4, R6 ;  /* 0x0000000409067825 */ /* 0x001fc800078e0206 */
[----:B------:R-:W-:Y:S02]  /*0540*/  IMAD.WIDE R8, R3, 0x4, R6 ;  /* 0x0000000403087825 */ /* 0x000fe400078e0206 */
[----:B------:R-:W3:Y:S02]  /*0550*/  LDG.E.CONSTANT R6, desc[UR4][R6.64] ;  /* 0x0000000406067981 */ /* 0x000ee4000c1e9900 */
[----:B--2---:R-:W-:Y:S01]  /*0560*/  IMAD.WIDE.U32 R14, R5, 0x4, R14 ;  /* 0x00000004050e7825 */ /* 0x004fe200078e000e */
[----:B------:R-:W-:Y:S02]  /*0570*/  IADD3.X R5, PT, PT, RZ, RZ, RZ, P1, !PT ;  /* 0x000000ffff057210 */ /* 0x000fe40000ffe4ff */
[----:B-1----:R-:W-:-:S03]  /*0580*/  LEA R4, P1, R10, UR6, 0x2 ;  /* 0x000000060a047c11 */ /* 0x002fc6000f8210ff */
[----:B------:R-:W3:Y:S01]  /*0590*/  LDG.E.CONSTANT R15, desc[UR4][R14.64] ;  /* 0x000000040e0f7981 */ /* 0x000ee2000c1e9900 */
[----:B------:R-:W-:Y:S01]  /*05a0*/  LEA.HI.X R5, R10, UR7, R5, 0x2, P1 ;  /* 0x000000070a057c11 */ /* 0x000fe200088f1405 */
[C---:B------:R-:W-:Y:S02]  /*05b0*/  IMAD.WIDE R10, R3.reuse, 0x4, R8 ;  /* 0x00000004030a7825 */ /* 0x040fe400078e0208 */
[----:B------:R-:W2:Y:S04]  /*05c0*/  LDG.E.CONSTANT R8, desc[UR4][R8.64] ;  /* 0x0000000408087981 */ /* 0x000ea8000c1e9900 */
[----:B------:R-:W2:Y:S01]  /*05d0*/  LDG.E.CONSTANT R17, desc[UR4][R4.64+0x4] ;  /* 0x0000040404117981 */ /* 0x000ea2000c1e9900 */
[----:B------:R-:W-:-:S03]  /*05e0*/  IMAD.WIDE R12, R3, 0x4, R10 ;  /* 0x00000004030c7825 */ /* 0x000fc600078e020a */
[----:B------:R-:W4:Y:S04]  /*05f0*/  LDG.E.CONSTANT R22, desc[UR4][R10.64] ;  /* 0x000000040a167981 */ /* 0x000f28000c1e9900 */
[----:B------:R-:W4:Y:S04]  /*0600*/  LDG.E.CONSTANT R18, desc[UR4][R4.64+0x8] ;  /* 0x0000080404127981 */ /* 0x000f28000c1e9900 */
[----:B------:R-:W5:Y:S04]  /*0610*/  LDG.E.CONSTANT R26, desc[UR4][R4.64+0xc] ;  /* 0x00000c04041a7981 */ /* 0x000f68000c1e9900 */
[----:B------:R-:W5:Y:S01]  /*0620*/  LDG.E.CONSTANT R12, desc[UR4][R12.64] ;  /* 0x000000040c0c7981 */ /* 0x000f62000c1e9900 */
[----:B------:R-:W-:Y:S01]  /*0630*/  IADD3 R21, PT, PT, R21, 0x4, RZ ;  /* 0x0000000415157810 */ /* 0x000fe20007ffe0ff */
[----:B---3--:R-:W-:-:S04]  /*0640*/  FFMA R24, R15, R6, R24 ;  /* 0x000000060f187223 */ /* 0x008fc80000000018 */
[----:B--2---:R-:W-:-:S04]  /*0650*/  FFMA R17, R17, R8, R24 ;  /* 0x0000000811117223 */ /* 0x004fc80000000018 */
[----:B----4-:R-:W-:-:S04]  /*0660*/  FFMA R17, R18, R22, R17 ;  /* 0x0000001612117223 */ /* 0x010fc80000000011 */
[----:B-----5:R-:W-:-:S07]  /*0670*/  FFMA R24, R26, R12, R17 ;  /* 0x0000000c1a187223 */ /* 0x020fce0000000011 */
.L_x_3:
[----:B------:R-:W-:Y:S05]  /*0680*/  @!P0 BRA `(.L_x_0) ;  /* 0x00000000007c8947 */ /* 0x000fea0003800000 */
[----:B------:R-:W-:Y:S01]  /*0690*/  ISETP.NE.AND P1, PT, R16, 0x1, PT ;  /* 0x000000011000780c */ /* 0x000fe20003f25270 */
[----:B------:R-:W0:Y:S01]  /*06a0*/  LDC.64 R12, c[0x0][0x380] ;  /* 0x0000e000ff0c7b82 */ /* 0x000e220000000a00 */
[----:B------:R-:W-:-:S04]  /*06b0*/  LOP3.LUT R2, R2, 0x1, RZ, 0xc0, !PT ;  /* 0x0000000102027812 */ /* 0x000fc800078ec0ff */
[----:B------:R-:W-:-:S03]  /*06c0*/  ISETP.NE.U32.AND P0, PT, R2, 0x1, PT ;  /* 0x000000010200780c */ /* 0x000fc60003f05070 */
[----:B------:R-:W1:Y:S04]  /*06d0*/  LDC.64 R10, c[0x0][0x388] ;  /* 0x0000e200ff0a7b82 */ /* 0x000e680000000a00 */
[CC--:B------:R-:W-:Y:S02]  /*06e0*/  @P1 IADD3 R15, PT, PT, R20.reuse, R21.reuse, RZ ;  /* 0x00000015140f1210 */ /* 0x0c0fe40007ffe0ff */
[----:B------:R-:W-:Y:S02]  /*06f0*/  @P1 IADD3 R2, P2, PT, R20, R21, RZ ;  /* 0x0000001514021210 */ /* 0x000fe40007f5e0ff */
[----:B------:R-:W2:Y:S02]  /*0700*/  @P1 LDC.64 R4, c[0x0][0x380] ;  /* 0x0000e000ff041b82 */ /* 0x000ea40000000a00 */
[----:B------:R-:W-:-:S06]  /*0710*/  @P1 IADD3.X R14, PT, PT, RZ, RZ, RZ, P2, !PT ;  /* 0x000000ffff0e1210 */ /* 0x000fcc00017fe4ff */
[----:B------:R-:W3:Y:S01]  /*0720*/  LDC.64 R6, c[0x0][0x380] ;  /* 0x0000e000ff067b82 */ /* 0x000ee20000000a00 */
[----:B0-----:R-:W-:-:S04]  /*0730*/  @P1 IMAD.WIDE.U32 R12, R15, 0x4, R12 ;  /* 0x000000040f0c1825 */ /* 0x001fc800078e000c */
[C---:B------:R-:W-:Y:S01]  /*0740*/  @P1 IMAD R15, R21.reuse, R3, R0 ;  /* 0x00000003150f1224 */ /* 0x040fe200078e0200 */
[----:B------:R-:W-:Y:S01]  /*0750*/  @P1 IADD3 R21, PT, PT, R21, 0x2, RZ ;  /* 0x0000000215151810 */ /* 0x000fe20007ffe0ff */
[----:B------:R-:W4:Y:S01]  /*0760*/  @P1 LDG.E.CONSTANT R13, desc[UR4][R12.64] ;  /* 0x000000040c0d1981 */ /* 0x000f22000c1e9900 */
[----:B------:R-:W0:Y:S01]  /*0770*/  LDC.64 R8, c[0x0][0x388] ;  /* 0x0000e200ff087b82 */ /* 0x000e220000000a00 */
[----:B-1----:R-:W-:Y:S01]  /*0780*/  @P1 IMAD.WIDE R10, R15, 0x4, R10 ;  /* 0x000000040f0a1825 */ /* 0x002fe200078e020a */
[----:B------:R-:W-:Y:S02]  /*0790*/  @!P0 IADD3 R17, PT, PT, R20, R21, RZ ;  /* 0x0000001514118210 */ /* 0x000fe40007ffe0ff */
[----:B--2---:R-:W-:Y:S01]  /*07a0*/  @P1 LEA R4, P2, R2, R4, 0x2 ;  /* 0x0000000402041211 */ /* 0x004fe200078410ff */
[----:B------:R-:W-:-:S03]  /*07b0*/  @!P0 IMAD R21, R21, R3, R0 ;  /* 0x0000000315158224 */ /* 0x000fc600078e0200 */
[----:B------:R-:W-:Y:S01]  /*07c0*/  @P1 LEA.HI.X R5, R2, R5, R14, 0x2, P2 ;  /* 0x0000000502051211 */ /* 0x000fe200010f140e */
[----:B------:R-:W-:Y:S01]  /*07d0*/  @P1 IMAD.WIDE R14, R3, 0x4, R10 ;  /* 0x00000004030e1825 */ /* 0x000fe200078e020a */
[----:B------:R-:W4:Y:S03]  /*07e0*/  @P1 LDG.E.CONSTANT R2, desc[UR4][R10.64] ;  /* 0x000000040a021981 */ /* 0x000f26000c1e9900 */
[----:B---3--:R-:W-:Y:S01]  /*07f0*/  @!P0 IMAD.WIDE.U32 R6, R17, 0x4, R6 ;  /* 0x0000000411068825 */ /* 0x008fe200078e0006 */
[----:B------:R-:W2:Y:S04]  /*0800*/  @P1 LDG.E.CONSTANT R5, desc[UR4][R4.64+0x4] ;  /* 0x0000040404051981 */ /* 0x000ea8000c1e9900 */
[----:B------:R-:W2:Y:S01]  /*0810*/  @P1 LDG.E.CONSTANT R14, desc[UR4][R14.64] ;  /* 0x000000040e0e1981 */ /* 0x000ea2000c1e9900 */
[----:B0-----:R-:W-:-:S03]  /*0820*/  @!P0 IMAD.WIDE R8, R21, 0x4, R8 ;  /* 0x0000000415088825 */ /* 0x001fc600078e0208 */
[----:B------:R-:W3:Y:S04]  /*0830*/  @!P0 LDG.E.CONSTANT R7, desc[UR4][R6.64] ;  /* 0x0000000406078981 */ /* 0x000ee8000c1e9900 */
[----:B------:R-:W3:Y:S01]  /*0840*/  @!P0 LDG.E.CONSTANT R8, desc[UR4][R8.64] ;  /* 0x0000000408088981 */ /* 0x000ee2000c1e9900 */
[----:B----4-:R-:W-:-:S04]  /*0850*/  @P1 FFMA R2, R13, R2, R24 ;  /* 0x000000020d021223 */ /* 0x010fc80000000018 */
[----:B--2---:R-:W-:-:S04]  /*0860*/  @P1 FFMA R24, R5, R14, R2 ;  /* 0x0000000e05181223 */ /* 0x004fc80000000002 */
[----:B---3--:R-:W-:-:S07]  /*0870*/  @!P0 FFMA R24, R7, R8, R24 ;  /* 0x0000000807188223 */ /* 0x008fce0000000018 */
.L_x_0:
[----:B------:R-:W0:Y:S08]  /*0880*/  LDC.64 R4, c[0x0][0x390] ;  /* 0x0000e400ff047b82 */ /* 0x000e300000000a00 */
[----:B------:R-:W1:Y:S01]  /*0890*/  LDC.64 R6, c[0x0][0x398] ;  /* 0x0000e600ff067b82 */ /* 0x000e620000000a00 */
[----:B0-----:R-:W-:-:S06]  /*08a0*/  IMAD.WIDE R4, R0, 0x4, R4 ;  /* 0x0000000400047825 */ /* 0x001fcc00078e0204 */
[----:B------:R-:W2:Y:S01]  /*08b0*/  LDG.E.CONSTANT R5, desc[UR4][R4.64] ;  /* 0x0000000404057981 */ /* 0x000ea2000c1e9900 */
[----:B------:R-:W-:-:S04]  /*08c0*/  IMAD R3, R19, R3, R0 ;  /* 0x0000000313037224 */ /* 0x000fc800078e0200 */
[----:B-1----:R-:W-:-:S04]  /*08d0*/  IMAD.WIDE R2, R3, 0x4, R6 ;  /* 0x0000000403027825 */ /* 0x002fc800078e0206 */
[----:B--2---:R-:W-:-:S05]  /*08e0*/  FADD R24, R5, R24 ;  /* 0x0000001805187221 */ /* 0x004fca0000000000 */
[----:B------:R-:W-:-:S05]  /*08f0*/  FMNMX R7, RZ, R24, !PT ;  /* 0x00000018ff077209 */ /* 0x000fca0007800000 */
[----:B------:R-:W-:Y:S01]  /*0900*/  STG.E desc[UR4][R2.64], R7 ;  /* 0x0000000702007986 */ /* 0x000fe2000c101904 */
[----:B------:R-:W-:Y:S05]  /*0910*/  EXIT ;  /* 0x000000000000794d */ /* 0x000fea0003800000 */
.L_x_4:
[----:B------:R-:W-:-:S00]  /*0920*/  BRA `(.L_x_4) ;  /* 0xfffffffc00fc7947 */ /* 0x000fc0000383ffff */
[----:B------:R-:W-:-:S00]  /*0930*/  NOP ;  /* 0x0000000000007918 */ /* 0x000fc00000000000 */
        /* <DEDUP_REMOVED lines=12> */
.L_x_12:


//--------------------- .text._Z11relu_kernelPfii --------------------------
	.section	.text._Z11relu_kernelPfii,"ax",@progbits
	.align	128
        .global         _Z11relu_kernelPfii
        .type           _Z11relu_kernelPfii,@function
        .size           _Z11relu_kernelPfii,(.L_x_13 - _Z11relu_kernelPfii)
        .other          _Z11relu_kernelPfii,@"STO_CUDA_ENTRY STV_DEFAULT"
_Z11relu_kernelPfii:
.text._Z11relu_kernelPfii:
[----:B------:R-:W-:Y:S01]  /*0000*/  LDC R1, c[0x0][0x37c] ;  /* 0x0000df00ff017b82 */ /* 0x000fe20000000800 */
[----:B------:R-:W0:Y:S01]  /*0010*/  S2R R5, SR_CTAID.X ;  /* 0x0000000000057919 */ /* 0x000e220000002500 */
[----:B------:R-:W1:Y:S01]  /*0020*/  LDCU.64 UR6, c[0x0][0x388] ;  /* 0x00007100ff0677ac */ /* 0x000e620008000a00 */
[----:B------:R-:W0:Y:S01]  /*0030*/  S2R R2, SR_TID.X ;  /* 0x0000000000027919 */ /* 0x000e220000002100 */
[----:B------:R-:W2:Y:S01]  /*0040*/  S2R R0, SR_CTAID.Y ;  /* 0x0000000000007919 */ /* 0x000ea20000002600 */
[----:B------:R-:W2:Y:S01]  /*0050*/  S2R R3, SR_TID.Y ;  /* 0x0000000000037919 */ /* 0x000ea20000002200 */
[----:B0-----:R-:W-:-:S05]  /*0060*/  IMAD R5, R5, 0x10, R2 ;  /* 0x0000001005057824 */ /* 0x001fca00078e0202 */
[----:B-1----:R-:W-:Y:S02]  /*0070*/  ISETP.GE.AND P0, PT, R5, UR7, PT ;  /* 0x0000000705007c0c */ /* 0x002fe4000bf06270 */
[----:B--2---:R-:W-:-:S04]  /*0080*/  LEA R0, R0, R3, 0x4 ;  /* 0x0000000300007211 */ /* 0x004fc800078e20ff */
[----:B------:R-:W-:-:S13]  /*0090*/  ISETP.GE.OR P0, PT, R0, UR6, P0 ;  /* 0x0000000600007c0c */ /* 0x000fda0008706670 */
[----:B------:R-:W-:Y:S05]  /*00a0*/  @P0 EXIT ;  /* 0x000000000000094d */ /* 0x000fea0003800000 */
[----:B------:R-:W0:Y:S01]  /*00b0*/  LDC.64 R2, c[0x0][0x380] ;  /* 0x0000e000ff027b82 */ /* 0x000e220000000a00 */
[----:B------:R-:W1:Y:S01]  /*00c0*/  LDCU.64 UR4, c[0x0][0x358] ;  /* 0x00006b00ff0477ac */ /* 0x000e620008000a00 */
[----:B------:R-:W-:-:S04]  /*00d0*/  IMAD R5, R0, UR7, R5 ;  /* 0x0000000700057c24 */ /* 0x000fc8000f8e0205 */
[----:B0-----:R-:W-:-:S05]  /*00e0*/  IMAD.WIDE R2, R5, 0x4, R2 ;  /* 0x0000000405027825 */ /* 0x001fca00078e0202 */
[----:B-1----:R-:W2:Y:S02]  /*00f0*/  LDG.E R0, desc[UR4][R2.64] ;  /* 0x0000000402007981 */ /* 0x002ea4000c1e1900 */
[----:B--2---:R-:W-:-:S05]  /*0100*/  FMNMX R5, RZ, R0, !PT ;  /* 0x00000000ff057209 */ /* 0x004fca0007800000 */
[----:B------:R-:W-:Y:S01]  /*0110*/  STG.E desc[UR4][R2.64], R5 ;  /* 0x0000000502007986 */ /* 0x000fe2000c101904 */
[----:B------:R-:W-:Y:S05]  /*0120*/  EXIT ;  /* 0x000000000000794d */ /* 0x000fea0003800000 */
.L_x_5:
        /* <DEDUP_REMOVED lines=13> */
.L_x_13:


//--------------------- .text._Z15bias_add_kernelPfPKfii --------------------------
	.section	.text._Z15bias_add_kernelPfPKfii,"ax",@progbits
	.align	128
        .global         _Z15bias_add_kernelPfPKfii
        .type           _Z15bias_add_kernelPfPKfii,@function
        .size           _Z15bias_add_kernelPfPKfii,(.L_x_14 - _Z15bias_add_kernelPfPKfii)
        .other          _Z15bias_add_kernelPfPKfii,@"STO_CUDA_ENTRY STV_DEFAULT"
_Z15bias_add_kernelPfPKfii:
.text._Z15bias_add_kernelPfPKfii:
[----:B------:R-:W-:Y:S01]  /*0000*/  LDC R1, c[0x0][0x37c] ;  /* 0x0000df00ff017b82 */ /* 0x000fe20000000800 */
[----:B------:R-:W0:Y:S01]  /*0010*/  S2R R7, SR_CTAID.X ;  /* 0x0000000000077919 */ /* 0x000e220000002500 */
[----:B------:R-:W1:Y:S01]  /*0020*/  LDCU.64 UR6, c[0x0][0x390] ;  /* 0x00007200ff0677ac */ /* 0x000e620008000a00 */
[----:B------:R-:W0:Y:S01]  /*0030*/  S2R R2, SR_TID.X ;  /* 0x0000000000027919 */ /* 0x000e220000002100 */
[----:B------:R-:W2:Y:S01]  /*0040*/  S2R R0, SR_CTAID.Y ;  /* 0x0000000000007919 */ /* 0x000ea20000002600 */
[----:B------:R-:W2:Y:S01]  /*0050*/  S2R R3, SR_TID.Y ;  /* 0x0000000000037919 */ /* 0x000ea20000002200 */
[----:B0-----:R-:W-:-:S04]  /*0060*/  LEA R7, R7, R2, 0x4 ;  /* 0x0000000207077211 */ /* 0x001fc800078e20ff */
[----:B-1----:R-:W-:Y:S02]  /*0070*/  ISETP.GE.AND P0, PT, R7, UR7, PT ;  /* 0x0000000707007c0c */ /* 0x002fe4000bf06270 */
[----:B--2---:R-:W-:-:S04]  /*0080*/  LEA R0, R0, R3, 0x4 ;  /* 0x0000000300007211 */ /* 0x004fc800078e20ff */
[----:B------:R-:W-:-:S13]  /*0090*/  ISETP.GE.OR P0, PT, R0, UR6, P0 ;  /* 0x0000000600007c0c */ /* 0x000fda0008706670 */
[----:B------:R-:W-:Y:S05]  /*00a0*/  @P0 EXIT ;  /* 0x000000000000094d */ /* 0x000fea0003800000 */
[----:B------:R-:W0:Y:S01]  /*00b0*/  LDC.64 R2, c[0x0][0x388] ;  /* 0x0000e200ff027b82 */ /* 0x000e220000000a00 */
[----:B------:R-:W1:Y:S01]  /*00c0*/  LDCU.64 UR4, c[0x0][0x358] ;  /* 0x00006b00ff0477ac */ /* 0x000e620008000a00 */
[----:B------:R-:W-:-:S06]  /*00d0*/  IMAD R9, R0, UR7, R7 ;  /* 0x0000000700097c24 */ /* 0x000fcc000f8e0207 */
[----:B------:R-:W2:Y:S01]  /*00e0*/  LDC.64 R4, c[0x0][0x380] ;  /* 0x0000e000ff047b82 */ /* 0x000ea20000000a00 */
[----:B0-----:R-:W-:-:S06]  /*00f0*/  IMAD.WIDE R2, R7, 0x4, R2 ;  /* 0x0000000407027825 */ /* 0x001fcc00078e0202 */
[----:B-1----:R-:W3:Y:S01]  /*0100*/  LDG.E.CONSTANT R2, desc[UR4][R2.64] ;  /* 0x0000000402027981 */ /* 0x002ee2000c1e9900 */
[----:B--2---:R-:W-:-:S05]  /*0110*/  IMAD.WIDE R4, R9, 0x4, R4 ;  /* 0x0000000409047825 */ /* 0x004fca00078e0204 */
[----:B------:R-:W3:Y:S02]  /*0120*/  LDG.E R7, desc[UR4][R4.64] ;  /* 0x0000000404077981 */ /* 0x000ee4000c1e1900 */
[----:B---3--:R-:W-:-:S05]  /*0130*/  FADD R7, R2, R7 ;  /* 0x0000000702077221 */ /* 0x008fca0000000000 */
[----:B------:R-:W-:Y:S01]  /*0140*/  STG.E desc[UR4][R4.64], R7 ;  /* 0x0000000704007986 */ /* 0x000fe2000c101904 */
[----:B------:R-:W-:Y:S05]  /*0150*/  EXIT ;  /* 0x000000000000794d */ /* 0x000fea0003800000 */
.L_x_6:
        /* <DEDUP_REMOVED lines=10> */
.L_x_14:


//--------------------- .text._Z16gemm_only_kernelPKfS0_Pfiii --------------------------
	.section	.text._Z16gemm_only_kernelPKfS0_Pfiii,"ax",@progbits
	.align	128
        .global         _Z16gemm_only_kernelPKfS0_Pfiii
        .type           _Z16gemm_only_kernelPKfS0_Pfiii,@function
        .size           _Z16gemm_only_kernelPKfS0_Pfiii,(.L_x_15 - _Z16gemm_only_kernelPKfS0_Pfiii)
        .other          _Z16gemm_only_kernelPKfS0_Pfiii,@"STO_CUDA_ENTRY STV_DEFAULT"
_Z16gemm_only_kernelPKfS0_Pfiii:
.text._Z16gemm_only_kernelPKfS0_Pfiii:
        /* <DEDUP_REMOVED lines=31> */
.L_x_9:
        /* <DEDUP_REMOVED lines=41> */
.L_x_8:
        /* <DEDUP_REMOVED lines=32> */
.L_x_10:
        /* <DEDUP_REMOVED lines=32> */
.L_x_7:
[----:B------:R-:W0:Y:S01]  /*0880*/  LDC.64 R4, c[0x0][0x390] ;  /* 0x0000e400ff047b82 */ /* 0x000e220000000a00 */
[----:B------:R-:W-:-:S04]  /*0890*/  IMAD R3, R19, R3, R0 ;  /* 0x0000000313037224 */ /* 0x000fc800078e0200 */
[----:B0-----:R-:W-:-:S05]  /*08a0*/  IMAD.WIDE R2, R3, 0x4, R4 ;  /* 0x0000000403027825 */ /* 0x001fca00078e0204 */
[----:B------:R-:W-:Y:S01]  /*08b0*/  STG.E desc[UR4][R2.64], R24 ;  /* 0x0000001802007986 */ /* 0x000fe2000c101904 */
[----:B------:R-:W-:Y:S05]  /*08c0*/  EXIT ;  /* 0x000000000000794d */ /* 0x000fea0003800000 */
.L_x_11:
        /* <DEDUP_REMOVED lines=11> */
.L_x_15:


//--------------------- .nv.shared.reserved.0     --------------------------
	.section	.nv.shared.reserved.0,"aw",@nobits
	.weak		__nv_reservedSMEM_offset_0_alias
	.size		__nv_reservedSMEM_offset_0_alias, 0, 64
	.other		__nv_reservedSMEM_offset_0_alias,@"STO_CUDA_RESERVED_SHARED STV_DEFAULT"
__nv_reservedSMEM_offset_0_alias:
	.zero		0
	.zero		64


//--------------------- .nv.constant0._Z27gemm_bias_relu_fused_kernelPKfS0_S0_Pfiii --------------------------
	.section	.nv.constant0._Z27gemm_bias_relu_fused_kernelPKfS0_S0_Pfiii,"a",@progbits
	.sectionflags	@""
	.align	4
.nv.constant0._Z27gemm_bias_relu_fused_kernelPKfS0_S0_Pfiii:
	.zero		940


//--------------------- .nv.constant0._Z11relu_kernelPfii --------------------------
	.section	.nv.constant0._Z11relu_kernelPfii,"a",@progbits
	.sectionflags	@""
	.align	4
.nv.constant0._Z11relu_kernelPfii:
	.zero		912


//--------------------- .nv.constant0._Z15bias_add_kernelPfPKfii --------------------------
	.section	.nv.constant0._Z15bias_add_kernelPfPKfii,"a",@progbits
	.sectionflags	@""
	.align	4
.nv.constant0._Z15bias_add_kernelPfPKfii:
	.zero		920


//--------------------- .nv.constant0._Z16gemm_only_kernelPKfS0_Pfiii --------------------------
	.section	.nv.constant0._Z16gemm_only_kernelPKfS0_Pfiii,"a",@progbits
	.sectionflags	@""
	.align	4
.nv.constant0._Z16gemm_only_kernelPKfS0_Pfiii:
	.zero		932


//--------------------- SYMBOLS --------------------------

	.type		.nv.reservedSmem.offset0,@object
	.size		.nv.reservedSmem.offset0,0x4
